//
// Generated by NVIDIA NVVM Compiler
//
// Compiler Build ID: CL-36424714
// Cuda compilation tools, release 13.0, V13.0.88
// Based on NVVM 20.0.0
//

.version 9.0
.target sm_100
.address_size 64

	// .globl	_Z24bubbleSortSubarraysLocalPfi

.visible .entry _Z24bubbleSortSubarraysLocalPfi(
	.param .u64 .ptr .align 1 _Z24bubbleSortSubarraysLocalPfi_param_0,
	.param .u32 _Z24bubbleSortSubarraysLocalPfi_param_1
)
{
	.local .align 16 .b8 	__local_depot0[128];
	.reg .b64 	%SP;
	.reg .b64 	%SPL;
	.reg .pred 	%p<43>;
	.reg .b16 	%rs<11>;
	.reg .b32 	%r<37>;
	.reg .b32 	%f<158>;
	.reg .b64 	%rd<17>;

	mov.u64 	%SPL, __local_depot0;
	ld.param.u64 	%rd9, [_Z24bubbleSortSubarraysLocalPfi_param_0];
	ld.param.u32 	%r17, [_Z24bubbleSortSubarraysLocalPfi_param_1];
	add.u64 	%rd1, %SPL, 0;
	mov.u32 	%r18, %ctaid.x;
	shl.b32 	%r1, %r18, 5;
	add.s32 	%r19, %r1, 32;
	setp.gt.s32 	%p1, %r19, %r17;
	@%p1 bra 	$L__BB0_76;
	cvta.to.global.u64 	%rd11, %rd9;
	mul.wide.u32 	%rd12, %r1, 4;
	add.s64 	%rd2, %rd11, %rd12;
	ld.global.f32 	%f65, [%rd2];
	ld.global.f32 	%f66, [%rd2+4];
	ld.global.f32 	%f67, [%rd2+8];
	ld.global.f32 	%f68, [%rd2+12];
	st.local.v4.f32 	[%rd1], {%f65, %f66, %f67, %f68};
	ld.global.f32 	%f69, [%rd2+16];
	ld.global.f32 	%f70, [%rd2+20];
	ld.global.f32 	%f71, [%rd2+24];
	ld.global.f32 	%f72, [%rd2+28];
	st.local.v4.f32 	[%rd1+16], {%f69, %f70, %f71, %f72};
	ld.global.f32 	%f73, [%rd2+32];
	add.s64 	%rd3, %rd1, 32;
	ld.global.f32 	%f74, [%rd2+36];
	ld.global.f32 	%f75, [%rd2+40];
	ld.global.f32 	%f76, [%rd2+44];
	st.local.v4.f32 	[%rd1+32], {%f73, %f74, %f75, %f76};
	ld.global.f32 	%f77, [%rd2+48];
	ld.global.f32 	%f78, [%rd2+52];
	ld.global.f32 	%f79, [%rd2+56];
	ld.global.f32 	%f80, [%rd2+60];
	st.local.v4.f32 	[%rd1+48], {%f77, %f78, %f79, %f80};
	ld.global.f32 	%f81, [%rd2+64];
	ld.global.f32 	%f82, [%rd2+68];
	ld.global.f32 	%f83, [%rd2+72];
	ld.global.f32 	%f84, [%rd2+76];
	st.local.v4.f32 	[%rd1+64], {%f81, %f82, %f83, %f84};
	ld.global.f32 	%f85, [%rd2+80];
	ld.global.f32 	%f86, [%rd2+84];
	ld.global.f32 	%f87, [%rd2+88];
	ld.global.f32 	%f88, [%rd2+92];
	st.local.v4.f32 	[%rd1+80], {%f85, %f86, %f87, %f88};
	ld.global.f32 	%f89, [%rd2+96];
	ld.global.f32 	%f90, [%rd2+100];
	ld.global.f32 	%f91, [%rd2+104];
	ld.global.f32 	%f92, [%rd2+108];
	st.local.v4.f32 	[%rd1+96], {%f89, %f90, %f91, %f92};
	ld.global.f32 	%f93, [%rd2+112];
	ld.global.f32 	%f94, [%rd2+116];
	ld.global.f32 	%f95, [%rd2+120];
	ld.global.f32 	%f96, [%rd2+124];
	st.local.v4.f32 	[%rd1+112], {%f93, %f94, %f95, %f96};
	mov.b32 	%r32, 0;
	mov.b32 	%r31, 31;
	mov.b16 	%rs9, 0;
	mov.u16 	%rs10, %rs9;
$L__BB0_2:
	add.s32 	%r23, %r32, -16;
	setp.lt.u32 	%p2, %r23, 15;
	mov.b32 	%r35, 0;
	@%p2 bra 	$L__BB0_37;
	and.b32  	%r35, %r31, -16;
	ld.local.f32 	%f129, [%rd1];
	neg.s32 	%r33, %r35;
	mov.u64 	%rd16, %rd3;
$L__BB0_4:
	.pragma "nounroll";
	ld.local.f32 	%f130, [%rd16+-28];
	setp.leu.f32 	%p3, %f129, %f130;
	@%p3 bra 	$L__BB0_6;
	st.local.v2.f32 	[%rd16+-32], {%f130, %f129};
	mov.f32 	%f130, %f129;
$L__BB0_6:
	ld.local.f32 	%f131, [%rd16+-24];
	setp.leu.f32 	%p4, %f130, %f131;
	@%p4 bra 	$L__BB0_8;
	st.local.f32 	[%rd16+-28], %f131;
	st.local.f32 	[%rd16+-24], %f130;
	mov.f32 	%f131, %f130;
$L__BB0_8:
	ld.local.f32 	%f132, [%rd16+-20];
	setp.leu.f32 	%p5, %f131, %f132;
	@%p5 bra 	$L__BB0_10;
	st.local.v2.f32 	[%rd16+-24], {%f132, %f131};
	mov.f32 	%f132, %f131;
$L__BB0_10:
	ld.local.f32 	%f133, [%rd16+-16];
	setp.leu.f32 	%p6, %f132, %f133;
	@%p6 bra 	$L__BB0_12;
	st.local.f32 	[%rd16+-20], %f133;
	st.local.f32 	[%rd16+-16], %f132;
	mov.f32 	%f133, %f132;
$L__BB0_12:
	ld.local.f32 	%f134, [%rd16+-12];
	setp.leu.f32 	%p7, %f133, %f134;
	@%p7 bra 	$L__BB0_14;
	st.local.v2.f32 	[%rd16+-16], {%f134, %f133};
	mov.f32 	%f134, %f133;
$L__BB0_14:
	ld.local.f32 	%f135, [%rd16+-8];
	setp.leu.f32 	%p8, %f134, %f135;
	@%p8 bra 	$L__BB0_16;
	st.local.f32 	[%rd16+-12], %f135;
	st.local.f32 	[%rd16+-8], %f134;
	mov.f32 	%f135, %f134;
$L__BB0_16:
	ld.local.f32 	%f136, [%rd16+-4];
	setp.leu.f32 	%p9, %f135, %f136;
	@%p9 bra 	$L__BB0_18;
	st.local.v2.f32 	[%rd16+-8], {%f136, %f135};
	mov.f32 	%f136, %f135;
$L__BB0_18:
	ld.local.f32 	%f137, [%rd16];
	setp.leu.f32 	%p10, %f136, %f137;
	@%p10 bra 	$L__BB0_20;
	st.local.f32 	[%rd16+-4], %f137;
	st.local.f32 	[%rd16], %f136;
	mov.f32 	%f137, %f136;
$L__BB0_20:
	ld.local.f32 	%f138, [%rd16+4];
	setp.leu.f32 	%p11, %f137, %f138;
	@%p11 bra 	$L__BB0_22;
	st.local.v2.f32 	[%rd16], {%f138, %f137};
	mov.f32 	%f138, %f137;
$L__BB0_22:
	ld.local.f32 	%f139, [%rd16+8];
	setp.leu.f32 	%p12, %f138, %f139;
	@%p12 bra 	$L__BB0_24;
	st.local.f32 	[%rd16+4], %f139;
	st.local.f32 	[%rd16+8], %f138;
	mov.f32 	%f139, %f138;
$L__BB0_24:
	ld.local.f32 	%f140, [%rd16+12];
	setp.leu.f32 	%p13, %f139, %f140;
	@%p13 bra 	$L__BB0_26;
	st.local.v2.f32 	[%rd16+8], {%f140, %f139};
	mov.f32 	%f140, %f139;
$L__BB0_26:
	ld.local.f32 	%f141, [%rd16+16];
	setp.leu.f32 	%p14, %f140, %f141;
	@%p14 bra 	$L__BB0_28;
	st.local.f32 	[%rd16+12], %f141;
	st.local.f32 	[%rd16+16], %f140;
	mov.f32 	%f141, %f140;
$L__BB0_28:
	ld.local.f32 	%f142, [%rd16+20];
	setp.leu.f32 	%p15, %f141, %f142;
	@%p15 bra 	$L__BB0_30;
	st.local.v2.f32 	[%rd16+16], {%f142, %f141};
	mov.f32 	%f142, %f141;
$L__BB0_30:
	ld.local.f32 	%f143, [%rd16+24];
	setp.leu.f32 	%p16, %f142, %f143;
	@%p16 bra 	$L__BB0_32;
	st.local.f32 	[%rd16+20], %f143;
	st.local.f32 	[%rd16+24], %f142;
	mov.f32 	%f143, %f142;
$L__BB0_32:
	ld.local.f32 	%f144, [%rd16+28];
	setp.leu.f32 	%p17, %f143, %f144;
	@%p17 bra 	$L__BB0_34;
	st.local.v2.f32 	[%rd16+24], {%f144, %f143};
	mov.f32 	%f144, %f143;
$L__BB0_34:
	ld.local.f32 	%f129, [%rd16+32];
	setp.leu.f32 	%p18, %f144, %f129;
	@%p18 bra 	$L__BB0_36;
	st.local.f32 	[%rd16+28], %f129;
	st.local.f32 	[%rd16+32], %f144;
	mov.f32 	%f129, %f144;
$L__BB0_36:
	add.s32 	%r33, %r33, 16;
	add.s64 	%rd16, %rd16, 64;
	setp.ne.s32 	%p19, %r33, 0;
	@%p19 bra 	$L__BB0_4;
$L__BB0_37:
	and.b32  	%r24, %r31, 15;
	setp.eq.s32 	%p20, %r24, 0;
	@%p20 bra 	$L__BB0_74;
	not.b16 	%rs7, %rs10;
	cvt.u32.u16 	%r25, %rs7;
	and.b32  	%r9, %r25, 15;
	add.s32 	%r26, %r9, -1;
	setp.lt.u32 	%p21, %r26, 7;
	@%p21 bra 	$L__BB0_55;
	mul.wide.u32 	%rd13, %r35, 4;
	add.s64 	%rd6, %rd1, %rd13;
	ld.local.f32 	%f35, [%rd6];
	ld.local.f32 	%f146, [%rd6+4];
	setp.leu.f32 	%p22, %f35, %f146;
	@%p22 bra 	$L__BB0_41;
	st.local.f32 	[%rd6], %f146;
	st.local.f32 	[%rd6+4], %f35;
	mov.f32 	%f146, %f35;
$L__BB0_41:
	ld.local.f32 	%f147, [%rd6+8];
	setp.leu.f32 	%p23, %f146, %f147;
	@%p23 bra 	$L__BB0_43;
	st.local.f32 	[%rd6+4], %f147;
	st.local.f32 	[%rd6+8], %f146;
	mov.f32 	%f147, %f146;
$L__BB0_43:
	ld.local.f32 	%f148, [%rd6+12];
	setp.leu.f32 	%p24, %f147, %f148;
	@%p24 bra 	$L__BB0_45;
	st.local.f32 	[%rd6+8], %f148;
	st.local.f32 	[%rd6+12], %f147;
	mov.f32 	%f148, %f147;
$L__BB0_45:
	ld.local.f32 	%f149, [%rd6+16];
	setp.leu.f32 	%p25, %f148, %f149;
	@%p25 bra 	$L__BB0_47;
	st.local.f32 	[%rd6+12], %f149;
	st.local.f32 	[%rd6+16], %f148;
	mov.f32 	%f149, %f148;
$L__BB0_47:
	ld.local.f32 	%f150, [%rd6+20];
	setp.leu.f32 	%p26, %f149, %f150;
	@%p26 bra 	$L__BB0_49;
	st.local.f32 	[%rd6+16], %f150;
	st.local.f32 	[%rd6+20], %f149;
	mov.f32 	%f150, %f149;
$L__BB0_49:
	ld.local.f32 	%f151, [%rd6+24];
	setp.leu.f32 	%p27, %f150, %f151;
	@%p27 bra 	$L__BB0_51;
	st.local.f32 	[%rd6+20], %f151;
	st.local.f32 	[%rd6+24], %f150;
	mov.f32 	%f151, %f150;
$L__BB0_51:
	ld.local.f32 	%f152, [%rd6+28];
	setp.leu.f32 	%p28, %f151, %f152;
	@%p28 bra 	$L__BB0_53;
	st.local.f32 	[%rd6+24], %f152;
	st.local.f32 	[%rd6+28], %f151;
	mov.f32 	%f152, %f151;
$L__BB0_53:
	add.s32 	%r35, %r35, 8;
	ld.local.f32 	%f50, [%rd6+32];
	setp.leu.f32 	%p29, %f152, %f50;
	@%p29 bra 	$L__BB0_55;
	st.local.f32 	[%rd6+28], %f50;
	st.local.f32 	[%rd6+32], %f152;
$L__BB0_55:
	and.b32  	%r27, %r9, 7;
	setp.eq.s32 	%p30, %r27, 0;
	@%p30 bra 	$L__BB0_74;
	not.b16 	%rs8, %rs9;
	cvt.u32.u16 	%r28, %rs8;
	and.b32  	%r29, %r28, 7;
	and.b32  	%r12, %r28, 3;
	add.s32 	%r30, %r29, -1;
	setp.lt.u32 	%p31, %r30, 3;
	@%p31 bra 	$L__BB0_65;
	mul.wide.u32 	%rd14, %r35, 4;
	add.s64 	%rd7, %rd1, %rd14;
	ld.local.f32 	%f51, [%rd7];
	ld.local.f32 	%f153, [%rd7+4];
	setp.leu.f32 	%p32, %f51, %f153;
	@%p32 bra 	$L__BB0_59;
	st.local.f32 	[%rd7], %f153;
	st.local.f32 	[%rd7+4], %f51;
	mov.f32 	%f153, %f51;
$L__BB0_59:
	ld.local.f32 	%f154, [%rd7+8];
	setp.leu.f32 	%p33, %f153, %f154;
	@%p33 bra 	$L__BB0_61;
	st.local.f32 	[%rd7+4], %f154;
	st.local.f32 	[%rd7+8], %f153;
	mov.f32 	%f154, %f153;
$L__BB0_61:
	ld.local.f32 	%f155, [%rd7+12];
	setp.leu.f32 	%p34, %f154, %f155;
	@%p34 bra 	$L__BB0_63;
	st.local.f32 	[%rd7+8], %f155;
	st.local.f32 	[%rd7+12], %f154;
	mov.f32 	%f155, %f154;
$L__BB0_63:
	add.s32 	%r35, %r35, 4;
	ld.local.f32 	%f58, [%rd7+16];
	setp.leu.f32 	%p35, %f155, %f58;
	@%p35 bra 	$L__BB0_65;
	st.local.f32 	[%rd7+12], %f58;
	st.local.f32 	[%rd7+16], %f155;
$L__BB0_65:
	setp.eq.s32 	%p36, %r12, 0;
	@%p36 bra 	$L__BB0_74;
	mul.wide.u32 	%rd15, %r35, 4;
	add.s64 	%rd8, %rd1, %rd15;
	ld.local.f32 	%f59, [%rd8];
	ld.local.f32 	%f156, [%rd8+4];
	setp.leu.f32 	%p37, %f59, %f156;
	@%p37 bra 	$L__BB0_68;
	st.local.f32 	[%rd8], %f156;
	st.local.f32 	[%rd8+4], %f59;
	mov.f32 	%f156, %f59;
$L__BB0_68:
	setp.eq.s32 	%p38, %r12, 1;
	@%p38 bra 	$L__BB0_74;
	ld.local.f32 	%f157, [%rd8+8];
	setp.leu.f32 	%p39, %f156, %f157;
	@%p39 bra 	$L__BB0_71;
	st.local.f32 	[%rd8+4], %f157;
	st.local.f32 	[%rd8+8], %f156;
	mov.f32 	%f157, %f156;
$L__BB0_71:
	setp.eq.s32 	%p40, %r12, 2;
	@%p40 bra 	$L__BB0_74;
	ld.local.f32 	%f64, [%rd8+12];
	setp.leu.f32 	%p41, %f157, %f64;
	@%p41 bra 	$L__BB0_74;
	st.local.f32 	[%rd8+8], %f64;
	st.local.f32 	[%rd8+12], %f157;
$L__BB0_74:
	add.s32 	%r32, %r32, 1;
	add.s32 	%r31, %r31, -1;
	setp.ne.s32 	%p42, %r32, 31;
	add.s16 	%rs10, %rs10, 1;
	add.s16 	%rs9, %rs9, 1;
	@%p42 bra 	$L__BB0_2;
	ld.local.v4.f32 	{%f97, %f98, %f99, %f100}, [%rd1];
	st.global.f32 	[%rd2], %f97;
	st.global.f32 	[%rd2+4], %f98;
	st.global.f32 	[%rd2+8], %f99;
	st.global.f32 	[%rd2+12], %f100;
	ld.local.v4.f32 	{%f101, %f102, %f103, %f104}, [%rd1+16];
	st.global.f32 	[%rd2+16], %f101;
	st.global.f32 	[%rd2+20], %f102;
	st.global.f32 	[%rd2+24], %f103;
	st.global.f32 	[%rd2+28], %f104;
	ld.local.v4.f32 	{%f105, %f106, %f107, %f108}, [%rd1+32];
	st.global.f32 	[%rd2+32], %f105;
	st.global.f32 	[%rd2+36], %f106;
	st.global.f32 	[%rd2+40], %f107;
	st.global.f32 	[%rd2+44], %f108;
	ld.local.v4.f32 	{%f109, %f110, %f111, %f112}, [%rd1+48];
	st.global.f32 	[%rd2+48], %f109;
	st.global.f32 	[%rd2+52], %f110;
	st.global.f32 	[%rd2+56], %f111;
	st.global.f32 	[%rd2+60], %f112;
	ld.local.v4.f32 	{%f113, %f114, %f115, %f116}, [%rd1+64];
	st.global.f32 	[%rd2+64], %f113;
	st.global.f32 	[%rd2+68], %f114;
	st.global.f32 	[%rd2+72], %f115;
	st.global.f32 	[%rd2+76], %f116;
	ld.local.v4.f32 	{%f117, %f118, %f119, %f120}, [%rd1+80];
	st.global.f32 	[%rd2+80], %f117;
	st.global.f32 	[%rd2+84], %f118;
	st.global.f32 	[%rd2+88], %f119;
	st.global.f32 	[%rd2+92], %f120;
	ld.local.v4.f32 	{%f121, %f122, %f123, %f124}, [%rd1+96];
	st.global.f32 	[%rd2+96], %f121;
	st.global.f32 	[%rd2+100], %f122;
	st.global.f32 	[%rd2+104], %f123;
	st.global.f32 	[%rd2+108], %f124;
	ld.local.v4.f32 	{%f125, %f126, %f127, %f128}, [%rd1+112];
	st.global.f32 	[%rd2+112], %f125;
	st.global.f32 	[%rd2+116], %f126;
	st.global.f32 	[%rd2+120], %f127;
	st.global.f32 	[%rd2+124], %f128;
$L__BB0_76:
	ret;

}


// ===== COMPILED SASS (sm_100) =====

	.target	sm_100

	.elftype	@"ET_EXEC"


//--------------------- .note.nv.tkinfo           --------------------------
	.section	.note.nv.tkinfo,"",@"SHT_NOTE"
	.sectionflags	@"SHF_NOTE_NV_TKINFO"
	.tkinfo
        /*0018*/ 	.word	0x00000002
        /*0030*/ 	.string	""
        /*0030*/ 	.string	"ptxas"
        /*0030*/ 	.string	"Cuda compilation tools, release 13.0, V13.0.88"
        /*0030*/ 	.string	"Build cuda_13.0.r13.0/compiler.36424714_0"
        /*0030*/ 	.string	"-arch sm_100 -m 64 "



//--------------------- .note.nv.cuinfo           --------------------------
	.section	.note.nv.cuinfo,"",@"SHT_NOTE"
	.sectionflags	@"SHF_NOTE_NV_CUINFO"
        /*0018*/ 	.short	0x0002
        /*001a*/ 	.short	0x0064
        /*001c*/ 	.short	0x0082
	.zero		2


//--------------------- .nv.info                  --------------------------
	.section	.nv.info,"",@"SHT_CUDA_INFO"
	.align	4


	//----- nvinfo : EIATTR_REGCOUNT
	.align		4
        /*0000*/ 	.byte	0x04, 0x2f
        /*0002*/ 	.short	(.L_1 - .L_0)
	.align		4
.L_0:
        /*0004*/ 	.word	index@(_Z24bubbleSortSubarraysLocalPfi)
        /*0008*/ 	.word	0x00000020


	//----- nvinfo : EIATTR_FRAME_SIZE
	.align		4
.L_1:
        /*000c*/ 	.byte	0x04, 0x11
        /*000e*/ 	.short	(.L_3 - .L_2)
	.align		4
.L_2:
        /*0010*/ 	.word	index@(_Z24bubbleSortSubarraysLocalPfi)
        /*0014*/ 	.word	0x00000080


	//----- nvinfo : EIATTR_MIN_STACK_SIZE
	.align		4
.L_3:
        /*0018*/ 	.byte	0x04, 0x12
        /*001a*/ 	.short	(.L_5 - .L_4)
	.align		4
.L_4:
        /*001c*/ 	.word	index@(_Z24bubbleSortSubarraysLocalPfi)
        /*0020*/ 	.word	0x00000080
.L_5:


//--------------------- .nv.compat                --------------------------
	.section	.nv.compat,"",@"SHT_CUDA_COMPAT_INFO"
	.align	4
        /*0000*/ 	.byte	0x02, 0x09, 0x00, 0x00, 0x02, 0x02, 0x01, 0x00, 0x02, 0x05, 0x05, 0x00, 0x03, 0x07, 0x01, 0x01
        /*0010*/ 	.byte	0x02, 0x03, 0x00, 0x00, 0x02, 0x06, 0x01, 0x00, 0x04, 0x0b, 0x08, 0x00, 0x09, 0x00, 0x00, 0x00
        /*0020*/ 	.byte	0x00, 0x00, 0x00, 0x00


//--------------------- .nv.info._Z24bubbleSortSubarraysLocalPfi --------------------------
	.section	.nv.info._Z24bubbleSortSubarraysLocalPfi,"",@"SHT_CUDA_INFO"
	.sectionflags	@""
	.align	4


	//----- nvinfo : EIATTR_CUDA_API_VERSION
	.align		4
        /*0000*/ 	.byte	0x04, 0x37
        /*0002*/ 	.short	(.L_7 - .L_6)
.L_6:
        /*0004*/ 	.word	0x00000082


	//----- nvinfo : EIATTR_KPARAM_INFO
	.align		4
.L_7:
        /*0008*/ 	.byte	0x04, 0x17
        /*000a*/ 	.short	(.L_9 - .L_8)
.L_8:
        /*000c*/ 	.word	0x00000000
        /*0010*/ 	.short	0x0001
        /*0012*/ 	.short	0x0008
        /*0014*/ 	.byte	0x00, 0xf0, 0x11, 0x00


	//----- nvinfo : EIATTR_KPARAM_INFO
	.align		4
.L_9:
        /*0018*/ 	.byte	0x04, 0x17
        /*001a*/ 	.short	(.L_11 - .L_10)
.L_10:
        /*001c*/ 	.word	0x00000000
        /*0020*/ 	.short	0x0000
        /*0022*/ 	.short	0x0000
        /*0024*/ 	.byte	0x00, 0xf5, 0x21, 0x00


	//----- nvinfo : EIATTR_SPARSE_MMA_MASK
	.align		4
.L_11:
        /*0028*/ 	.byte	0x03, 0x50
        /*002a*/ 	.short	0x0000


	//----- nvinfo : EIATTR_MAXREG_COUNT
	.align		4
        /*002c*/ 	.byte	0x03, 0x1b
        /*002e*/ 	.short	0x00ff


	//----- nvinfo : EIATTR_MERCURY_ISA_VERSION
	.align		4
        /*0030*/ 	.byte	0x03, 0x5f
        /*0032*/ 	.short	0x0101


	//----- nvinfo : EIATTR_VRC_CTA_INIT_COUNT
	.align		4
        /*0034*/ 	.byte	0x02, 0x4a
	.zero		1
	.zero		1


	//----- nvinfo : EIATTR_EXIT_INSTR_OFFSETS
	.align		4
        /*0038*/ 	.byte	0x04, 0x1c
        /*003a*/ 	.short	(.L_13 - .L_12)


	//   ....[0]....
.L_12:
        /*003c*/ 	.word	0x00000070


	//   ....[1]....
        /*0040*/ 	.word	0x000011d0


	//----- nvinfo : EIATTR_CBANK_PARAM_SIZE
	.align		4
.L_13:
        /*0044*/ 	.byte	0x03, 0x19
        /*0046*/ 	.short	0x000c


	//----- nvinfo : EIATTR_PARAM_CBANK
	.align		4
        /*0048*/ 	.byte	0x04, 0x0a
        /*004a*/ 	.short	(.L_15 - .L_14)
	.align		4
.L_14:
        /*004c*/ 	.word	index@(.nv.constant0._Z24bubbleSortSubarraysLocalPfi)
        /*0050*/ 	.short	0x0380
        /*0052*/ 	.short	0x000c


	//----- nvinfo : EIATTR_SW_WAR
	.align		4
.L_15:
        /*0054*/ 	.byte	0x04, 0x36
        /*0056*/ 	.short	(.L_17 - .L_16)
.L_16:
        /*0058*/ 	.word	0x00000008
.L_17:


//--------------------- .nv.callgraph             --------------------------
	.section	.nv.callgraph,"",@"SHT_CUDA_CALLGRAPH"
	.align	4
	.sectionentsize	8
	.align		4
        /*0000*/ 	.word	0x00000000
	.align		4
        /*0004*/ 	.word	0xffffffff
	.align		4
        /*0008*/ 	.word	0x00000000
	.align		4
        /*000c*/ 	.word	0xfffffffe
	.align		4
        /*0010*/ 	.word	0x00000000
	.align		4
        /*0014*/ 	.word	0xfffffffd
	.align		4
        /*0018*/ 	.word	0x00000000
	.align		4
        /*001c*/ 	.word	0xfffffffc


//--------------------- .text._Z24bubbleSortSubarraysLocalPfi --------------------------
	.section	.text._Z24bubbleSortSubarraysLocalPfi,"ax",@progbits
	.align	128
        .global         _Z24bubbleSortSubarraysLocalPfi
        .type           _Z24bubbleSortSubarraysLocalPfi,@function
        .size           _Z24bubbleSortSubarraysLocalPfi,(.L_x_7 - _Z24bubbleSortSubarraysLocalPfi)
        .other          _Z24bubbleSortSubarraysLocalPfi,@"STO_CUDA_ENTRY STV_DEFAULT"
_Z24bubbleSortSubarraysLocalPfi:
.text._Z24bubbleSortSubarraysLocalPfi:
[----:B------:R-:W0:Y:S01]  /*0000*/  LDC R1, c[0x0][0x37c] ;  /* 0x0000df00ff017b82 */ /* 0x000e220000000800 */
[----:B------:R-:W1:Y:S01]  /*0010*/  S2R R5, SR_CTAID.X ;  /* 0x0000000000057919 */ /* 0x000e620000002500 */
[----:B------:R-:W2:Y:S01]  /*0020*/  LDCU UR4, c[0x0][0x388] ;  /* 0x00007100ff0477ac */ /* 0x000ea20008000800 */
[----:B0-----:R-:W-:Y:S02]  /*0030*/  VIADD R1, R1, 0xffffff80 ;  /* 0xffffff8001017836 */ /* 0x001fe40000000000 */
[----:B-1----:R-:W-:-:S04]  /*0040*/  IMAD.SHL.U32 R5, R5, 0x20, RZ ;  /* 0x0000002005057824 */ /* 0x002fc800078e00ff */
[----:B------:R-:W-:-:S05]  /*0050*/  VIADD R0, R5, 0x20 ;  /* 0x0000002005007836 */ /* 0x000fca0000000000 */
[----:B--2---:R-:W-:-:S13]  /*0060*/  ISETP.GT.AND P0, PT, R0, UR4, PT ;  /* 0x0000000400007c0c */ /* 0x004fda000bf04270 */
[----:B------:R-:W-:Y:S05]  /*0070*/  @P0 EXIT ;  /* 0x000000000000094d */ /* 0x000fea0003800000 */
[----:B------:R-:W0:Y:S01]  /*0080*/  LDC.64 R2, c[0x0][0x380] ;  /* 0x0000e000ff027b82 */ /* 0x000e220000000a00 */
[----:B------:R-:W1:Y:S01]  /*0090*/  LDCU.64 UR8, c[0x0][0x358] ;  /* 0x00006b00ff0877ac */ /* 0x000e620008000a00 */
[----:B0-----:R-:W-:-:S05]  /*00a0*/  IMAD.WIDE.U32 R2, R5, 0x4, R2 ;  /* 0x0000000405027825 */ /* 0x001fca00078e0002 */
[----:B-1----:R-:W2:Y:S04]  /*00b0*/  LDG.E R16, desc[UR8][R2.64] ;  /* 0x0000000802107981 */ /* 0x002ea8000c1e1900 */
[----:B------:R-:W2:Y:S04]  /*00c0*/  LDG.E R17, desc[UR8][R2.64+0x4] ;  /* 0x0000040802117981 */ /* 0x000ea8000c1e1900 */
[----:B------:R-:W2:Y:S04]  /*00d0*/  LDG.E R18, desc[UR8][R2.64+0x8] ;  /* 0x0000080802127981 */ /* 0x000ea8000c1e1900 */
[----:B------:R-:W2:Y:S04]  /*00e0*/  LDG.E R19, desc[UR8][R2.64+0xc] ;  /* 0x00000c0802137981 */ /* 0x000ea8000c1e1900 */
[----:B------:R-:W3:Y:S04]  /*00f0*/  LDG.E R20, desc[UR8][R2.64+0x10] ;  /* 0x0000100802147981 */ /* 0x000ee8000c1e1900 */
[----:B------:R-:W3:Y:S04]  /*0100*/  LDG.E R21, desc[UR8][R2.64+0x14] ;  /* 0x0000140802157981 */ /* 0x000ee8000c1e1900 */
[----:B------:R-:W3:Y:S04]  /*0110*/  LDG.E R22, desc[UR8][R2.64+0x18] ;  /* 0x0000180802167981 */ /* 0x000ee8000c1e1900 */
[----:B------:R-:W3:Y:S04]  /*0120*/  LDG.E R23, desc[UR8][R2.64+0x1c] ;  /* 0x00001c0802177981 */ /* 0x000ee8000c1e1900 */
[----:B------:R-:W4:Y:S04]  /*0130*/  LDG.E R8, desc[UR8][R2.64+0x30] ;  /* 0x0000300802087981 */ /* 0x000f28000c1e1900 */
[----:B------:R-:W4:Y:S04]  /*0140*/  LDG.E R9, desc[UR8][R2.64+0x34] ;  /* 0x0000340802097981 */ /* 0x000f28000c1e1900 */
[----:B------:R-:W4:Y:S04]  /*0150*/  LDG.E R10, desc[UR8][R2.64+0x38] ;  /* 0x00003808020a7981 */ /* 0x000f28000c1e1900 */
[----:B------:R-:W4:Y:S04]  /*0160*/  LDG.E R11, desc[UR8][R2.64+0x3c] ;  /* 0x00003c08020b7981 */ /* 0x000f28000c1e1900 */
[----:B------:R-:W5:Y:S04]  /*0170*/  LDG.E R12, desc[UR8][R2.64+0x40] ;  /* 0x00004008020c7981 */ /* 0x000f68000c1e1900 */
        /* <DEDUP_REMOVED lines=11> */
[----:B--2---:R0:W-:Y:S04]  /*0230*/  STL.128 [R1], R16 ;  /* 0x0000001001007387 */ /* 0x0041e80000100c00 */
[----:B---3--:R1:W-:Y:S04]  /*0240*/  STL.128 [R1+0x10], R20 ;  /* 0x0000101401007387 */ /* 0x0083e80000100c00 */
[----:B0-----:R-:W2:Y:S04]  /*0250*/  LDG.E R16, desc[UR8][R2.64+0x50] ;  /* 0x0000500802107981 */ /* 0x001ea8000c1e1900 */
[----:B------:R-:W2:Y:S04]  /*0260*/  LDG.E R17, desc[UR8][R2.64+0x54] ;  /* 0x0000540802117981 */ /* 0x000ea8000c1e1900 */
[----:B------:R-:W2:Y:S04]  /*0270*/  LDG.E R18, desc[UR8][R2.64+0x58] ;  /* 0x0000580802127981 */ /* 0x000ea8000c1e1900 */
[----:B------:R-:W2:Y:S04]  /*0280*/  LDG.E R19, desc[UR8][R2.64+0x5c] ;  /* 0x00005c0802137981 */ /* 0x000ea8000c1e1900 */
[----:B-1----:R-:W3:Y:S04]  /*0290*/  LDG.E R20, desc[UR8][R2.64+0x60] ;  /* 0x0000600802147981 */ /* 0x002ee8000c1e1900 */
[----:B------:R-:W3:Y:S04]  /*02a0*/  LDG.E R21, desc[UR8][R2.64+0x64] ;  /* 0x0000640802157981 */ /* 0x000ee8000c1e1900 */
[----:B------:R-:W3:Y:S04]  /*02b0*/  LDG.E R22, desc[UR8][R2.64+0x68] ;  /* 0x0000680802167981 */ /* 0x000ee8000c1e1900 */
[----:B------:R-:W3:Y:S04]  /*02c0*/  LDG.E R23, desc[UR8][R2.64+0x6c] ;  /* 0x00006c0802177981 */ /* 0x000ee8000c1e1900 */
[----:B----4-:R-:W-:Y:S04]  /*02d0*/  STL.128 [R1+0x30], R8 ;  /* 0x0000300801007387 */ /* 0x010fe80000100c00 */
[----:B-----5:R-:W-:Y:S04]  /*02e0*/  STL.128 [R1+0x40], R12 ;  /* 0x0000400c01007387 */ /* 0x020fe80000100c00 */
[----:B------:R-:W-:Y:S01]  /*02f0*/  STL.128 [R1+0x70], R24 ;  /* 0x0000701801007387 */ /* 0x000fe20000100c00 */
[----:B------:R-:W-:Y:S01]  /*0300*/  VIADD R0, R1, 0x20 ;  /* 0x0000002001007836 */ /* 0x000fe20000000000 */
[----:B------:R-:W-:-:S02]  /*0310*/  PRMT R28, RZ, 0x7610, R28 ;  /* 0x00007610ff1c7816 */ /* 0x000fc4000000001c */
[----:B------:R-:W-:Y:S01]  /*0320*/  PRMT R29, RZ, 0x7610, R29 ;  /* 0x00007610ff1d7816 */ /* 0x000fe2000000001d */
[----:B------:R-:W-:Y:S01]  /*0330*/  UMOV UR4, URZ ;  /* 0x000000ff00047c82 */ /* 0x000fe20008000000 */
[----:B------:R-:W-:Y:S01]  /*0340*/  UMOV UR5, 0x1f ;  /* 0x0000001f00057882 */ /* 0x000fe20000000000 */
[----:B------:R0:W-:Y:S02]  /*0350*/  STL.128 [R1+0x20], R4 ;  /* 0x0000200401007387 */ /* 0x0001e40000100c00 */
[----:B0-----:R-:W-:Y:S02]  /*0360*/  IMAD.MOV.U32 R5, RZ, RZ, R1 ;  /* 0x000000ffff057224 */ /* 0x001fe400078e0001 */
[----:B--2---:R0:W-:Y:S04]  /*0370*/  STL.128 [R1+0x50], R16 ;  /* 0x0000501001007387 */ /* 0x0041e80000100c00 */
[----:B---3--:R0:W-:Y:S02]  /*0380*/  STL.128 [R1+0x60], R20 ;  /* 0x0000601401007387 */ /* 0x0081e40000100c00 */
.L_x_5:
[----:B------:R-:W-:Y:S01]  /*0390*/  UIADD3 UR6, UPT, UPT, UR4, -0x10, URZ ;  /* 0xfffffff004067890 */ /* 0x000fe2000fffe0ff */
[----:B---34-:R-:W-:Y:S01]  /*03a0*/  IMAD.MOV.U32 R4, RZ, RZ, RZ ;  /* 0x000000ffff047224 */ /* 0x018fe200078e00ff */
[----:B------:R-:W-:Y:S02]  /*03b0*/  UIADD3 UR4, UPT, UPT, UR4, 0x1, URZ ;  /* 0x0000000104047890 */ /* 0x000fe4000fffe0ff */
[----:B------:R-:W-:Y:S02]  /*03c0*/  UISETP.GE.U32.AND UP2, UPT, UR6, 0xf, UPT ;  /* 0x0000000f0600788c */ /* 0x000fe4000bf46070 */
[----:B------:R-:W-:Y:S02]  /*03d0*/  ULOP3.LUT UP0, URZ, UR5, 0xf, URZ, 0xc0, !UPT ;  /* 0x0000000f05ff7892 */ /* 0x000fe4000f80c0ff */
[----:B------:R-:W-:-:S05]  /*03e0*/  UISETP.NE.AND UP1, UPT, UR4, 0x1f, UPT ;  /* 0x0000001f0400788c */ /* 0x000fca000bf25270 */
[----:B-12---:R-:W-:Y:S06]  /*03f0*/  BRA.U !UP2, `(.L_x_0) ;  /* 0x000000050a447547 */ /* 0x006fec000b800000 */
[----:B------:R1:W5:Y:S01]  /*0400*/  LDL R7, [R1] ;  /* 0x0000000001077983 */ /* 0x0003620000100800 */
[----:B------:R-:W-:Y:S01]  /*0410*/  ULOP3.LUT UR6, UR5, 0xfffffff0, URZ, 0xc0, !UPT ;  /* 0xfffffff005067892 */ /* 0x000fe2000f8ec0ff */
[----:B0-----:R-:W-:-:S03]  /*0420*/  IMAD.MOV.U32 R22, RZ, RZ, R0 ;  /* 0x000000ffff167224 */ /* 0x001fc600078e0000 */
[----:B------:R-:W-:Y:S02]  /*0430*/  UIADD3 UR7, UPT, UPT, -UR6, URZ, URZ ;  /* 0x000000ff06077290 */ /* 0x000fe4000fffe1ff */
[----:B------:R-:W-:-:S10]  /*0440*/  IMAD.U32 R4, RZ, RZ, UR6 ;  /* 0x00000006ff047e24 */ /* 0x000fd4000f8e00ff */
.L_x_1:
[----:B------:R-:W2:Y:S04]  /*0450*/  LDL R6, [R22+-0x1c] ;  /* 0xffffe40016067983 */ /* 0x000ea80000100800 */
[----:B------:R-:W3:Y:S04]  /*0460*/  LDL R9, [R22+-0x18] ;  /* 0xffffe80016097983 */ /* 0x000ee80000100800 */
[----:B------:R-:W4:Y:S04]  /*0470*/  LDL R8, [R22+-0x14] ;  /* 0xffffec0016087983 */ /* 0x000f280000100800 */
[----:B------:R-:W4:Y:S04]  /*0480*/  LDL R11, [R22+-0x10] ;  /* 0xfffff000160b7983 */ /* 0x000f280000100800 */
[----:B------:R-:W4:Y:S04]  /*0490*/  LDL R10, [R22+-0xc] ;  /* 0xfffff400160a7983 */ /* 0x000f280000100800 */
[----:B------:R-:W4:Y:S04]  /*04a0*/  LDL R13, [R22+-0x8] ;  /* 0xfffff800160d7983 */ /* 0x000f280000100800 */
[----:B------:R-:W4:Y:S04]  /*04b0*/  LDL R12, [R22+-0x4] ;  /* 0xfffffc00160c7983 */ /* 0x000f280000100800 */
[----:B------:R-:W4:Y:S04]  /*04c0*/  LDL R15, [R22] ;  /* 0x00000000160f7983 */ /* 0x000f280000100800 */
[----:B------:R-:W4:Y:S04]  /*04d0*/  LDL R14, [R22+0x4] ;  /* 0x00000400160e7983 */ /* 0x000f280000100800 */
[----:B------:R-:W4:Y:S04]  /*04e0*/  LDL R17, [R22+0x8] ;  /* 0x0000080016117983 */ /* 0x000f280000100800 */
[----:B------:R-:W4:Y:S04]  /*04f0*/  LDL R16, [R22+0xc] ;  /* 0x00000c0016107983 */ /* 0x000f280000100800 */
[----:B------:R-:W4:Y:S04]  /*0500*/  LDL R19, [R22+0x10] ;  /* 0x0000100016137983 */ /* 0x000f280000100800 */
[----:B------:R-:W4:Y:S04]  /*0510*/  LDL R18, [R22+0x14] ;  /* 0x0000140016127983 */ /* 0x000f280000100800 */
[----:B------:R-:W4:Y:S04]  /*0520*/  LDL R21, [R22+0x18] ;  /* 0x0000180016157983 */ /* 0x000f280000100800 */
[----:B------:R-:W4:Y:S01]  /*0530*/  LDL R20, [R22+0x1c] ;  /* 0x00001c0016147983 */ /* 0x000f220000100800 */
[----:B--2--5:R-:W-:-:S13]  /*0540*/  FSETP.GT.AND P0, PT, R7, R6, PT ;  /* 0x000000060700720b */ /* 0x024fda0003f04000 */
[----:B------:R0:W-:Y:S02]  /*0550*/  @P0 STL.64 [R22+-0x20], R6 ;  /* 0xffffe00616000387 */ /* 0x0001e40000100a00 */
[----:B0-----:R-:W-:Y:S02]  /*0560*/  @P0 IMAD.MOV.U32 R6, RZ, RZ, R7 ;  /* 0x000000ffff060224 */ /* 0x001fe400078e0007 */
[----:B------:R-:W2:Y:S01]  /*0570*/  LDL R7, [R22+0x20] ;  /* 0x0000200016077983 */ /* 0x000ea20000100800 */
[----:B------:R-:W-:Y:S02]  /*0580*/  UIADD3 UR7, UPT, UPT, UR7, 0x10, URZ ;  /* 0x0000001007077890 */ /* 0x000fe4000fffe0ff */
[----:B---3--:R-:W-:Y:S02]  /*0590*/  FSETP.GT.AND P0, PT, R6, R9, PT ;  /* 0x000000090600720b */ /* 0x008fe40003f04000 */
[----:B------:R-:W-:-:S11]  /*05a0*/  UISETP.NE.AND UP2, UPT, UR7, URZ, UPT ;  /* 0x000000ff0700728c */ /* 0x000fd6000bf45270 */
[----:B------:R0:W-:Y:S04]  /*05b0*/  @P0 STL [R22+-0x1c], R9 ;  /* 0xffffe40916000387 */ /* 0x0001e80000100800 */
[----:B------:R-:W-:Y:S01]  /*05c0*/  @P0 STL [R22+-0x18], R6 ;  /* 0xffffe80616000387 */ /* 0x000fe20000100800 */
[----:B0-----:R-:W-:-:S05]  /*05d0*/  @P0 IMAD.MOV.U32 R9, RZ, RZ, R6 ;  /* 0x000000ffff090224 */ /* 0x001fca00078e0006 */
[----:B----4-:R-:W-:-:S13]  /*05e0*/  FSETP.GT.AND P1, PT, R9, R8, PT ;  /* 0x000000080900720b */ /* 0x010fda0003f24000 */
[----:B------:R0:W-:Y:S02]  /*05f0*/  @P1 STL.64 [R22+-0x18], R8 ;  /* 0xffffe80816001387 */ /* 0x0001e40000100a00 */
[----:B0-----:R-:W-:-:S04]  /*0600*/  @P1 MOV R8, R9 ;  /* 0x0000000900081202 */ /* 0x001fc80000000f00 */
[----:B------:R-:W-:-:S13]  /*0610*/  FSETP.GT.AND P0, PT, R8, R11, PT ;  /* 0x0000000b0800720b */ /* 0x000fda0003f04000 */
[----:B------:R0:W-:Y:S04]  /*0620*/  @P0 STL [R22+-0x14], R11 ;  /* 0xffffec0b16000387 */ /* 0x0001e80000100800 */
[----:B------:R-:W-:Y:S01]  /*0630*/  @P0 STL [R22+-0x10], R8 ;  /* 0xfffff00816000387 */ /* 0x000fe20000100800 */
[----:B0-----:R-:W-:-:S05]  /*0640*/  @P0 IMAD.MOV.U32 R11, RZ, RZ, R8 ;  /* 0x000000ffff0b0224 */ /* 0x001fca00078e0008 */
[----:B------:R-:W-:-:S13]  /*0650*/  FSETP.GT.AND P1, PT, R11, R10, PT ;  /* 0x0000000a0b00720b */ /* 0x000fda0003f24000 */
[----:B------:R0:W-:Y:S02]  /*0660*/  @P1 STL.64 [R22+-0x10], R10 ;  /* 0xfffff00a16001387 */ /* 0x0001e40000100a00 */
[----:B0-----:R-:W-:-:S05]  /*0670*/  @P1 IMAD.MOV.U32 R10, RZ, RZ, R11 ;  /* 0x000000ffff0a1224 */ /* 0x001fca00078e000b */
        /* <DEDUP_REMOVED lines=9> */
[----:B------:R-:W-:Y:S01]  /*0710*/  @P0 STL [R22], R12 ;  /* 0x0000000c16000387 */ /* 0x000fe20000100800 */
[----:B0-----:R-:W-:-:S05]  /*0720*/  @P0 IMAD.MOV.U32 R15, RZ, RZ, R12 ;  /* 0x000000ffff0f0224 */ /* 0x001fca00078e000c */
[----:B------:R-:W-:-:S13]  /*0730*/  FSETP.GT.AND P1, PT, R15, R14, PT ;  /* 0x0000000e0f00720b */ /* 0x000fda0003f24000 */
[----:B------:R0:W-:Y:S02]  /*0740*/  @P1 STL.64 [R22], R14 ;  /* 0x0000000e16001387 */ /* 0x0001e40000100a00 */
[----:B0-----:R-:W-:-:S05]  /*0750*/  @P1 IMAD.MOV.U32 R14, RZ, RZ, R15 ;  /* 0x000000ffff0e1224 */ /* 0x001fca00078e000f */
[----:B------:R-:W-:-:S13]  /*0760*/  FSETP.GT.AND P0, PT, R14, R17, PT ;  /* 0x000000110e00720b */ /* 0x000fda0003f04000 */
[----:B------:R0:W-:Y:S04]  /*0770*/  @P0 STL [R22+0x4], R17 ;  /* 0x0000041116000387 */ /* 0x0001e80000100800 */
[----:B------:R-:W-:Y:S01]  /*0780*/  @P0 STL [R22+0x8], R14 ;  /* 0x0000080e16000387 */ /* 0x000fe20000100800 */
[----:B0-----:R-:W-:-:S05]  /*0790*/  @P0 IMAD.MOV.U32 R17, RZ, RZ, R14 ;  /* 0x000000ffff110224 */ /* 0x001fca00078e000e */
[----:B------:R-:W-:-:S13]  /*07a0*/  FSETP.GT.AND P1, PT, R17, R16, PT ;  /* 0x000000101100720b */ /* 0x000fda0003f24000 */
[----:B------:R0:W-:Y:S02]  /*07b0*/  @P1 STL.64 [R22+0x8], R16 ;  /* 0x0000081016001387 */ /* 0x0001e40000100a00 */
[----:B0-----:R-:W-:-:S05]  /*07c0*/  @P1 IMAD.MOV.U32 R16, RZ, RZ, R17 ;  /* 0x000000ffff101224 */ /* 0x001fca00078e0011 */
[----:B------:R-:W-:-:S13]  /*07d0*/  FSETP.GT.AND P0, PT, R16, R19, PT ;  /* 0x000000131000720b */ /* 0x000fda0003f04000 */
[----:B------:R0:W-:Y:S04]  /*07e0*/  @P0 STL [R22+0xc], R19 ;  /* 0x00000c1316000387 */ /* 0x0001e80000100800 */
[----:B------:R-:W-:Y:S01]  /*07f0*/  @P0 STL [R22+0x10], R16 ;  /* 0x0000101016000387 */ /* 0x000fe20000100800 */
[----:B0-----:R-:W-:-:S04]  /*0800*/  @P0 MOV R19, R16 ;  /* 0x0000001000130202 */ /* 0x001fc80000000f00 */
[----:B------:R-:W-:-:S13]  /*0810*/  FSETP.GT.AND P1, PT, R19, R18, PT ;  /* 0x000000121300720b */ /* 0x000fda0003f24000 */
[----:B------:R0:W-:Y:S02]  /*0820*/  @P1 STL.64 [R22+0x10], R18 ;  /* 0x0000101216001387 */ /* 0x0001e40000100a00 */
        /* <DEDUP_REMOVED lines=8> */
[----:B--2---:R-:W-:-:S13]  /*08b0*/  FSETP.GT.AND P0, PT, R20, R7, PT ;  /* 0x000000071400720b */ /* 0x004fda0003f04000 */
[----:B------:R0:W-:Y:S04]  /*08c0*/  @P0 STL [R22+0x1c], R7 ;  /* 0x00001c0716000387 */ /* 0x0001e80000100800 */
[----:B------:R2:W-:Y:S01]  /*08d0*/  @P0 STL [R22+0x20], R20 ;  /* 0x0000201416000387 */ /* 0x0005e20000100800 */
[----:B0-----:R-:W-:Y:S02]  /*08e0*/  @P0 IMAD.MOV.U32 R7, RZ, RZ, R20 ;  /* 0x000000ffff070224 */ /* 0x001fe400078e0014 */
[----:B--2---:R-:W-:Y:S01]  /*08f0*/  VIADD R22, R22, 0x40 ;  /* 0x0000004016167836 */ /* 0x004fe20000000000 */
[----:B------:R-:W-:Y:S06]  /*0900*/  BRA.U UP2, `(.L_x_1) ;  /* 0xfffffff902d07547 */ /* 0x000fec000b83ffff */
.L_x_0:
[----:B------:R-:W-:Y:S05]  /*0910*/  BRA.U !UP0, `(.L_x_2) ;  /* 0x00000005087c7547 */ /* 0x000fea000b800000 */
[----:B------:R-:W-:-:S04]  /*0920*/  LOP3.LUT R6, RZ, R29, RZ, 0x33, !PT ;  /* 0x0000001dff067212 */ /* 0x000fc800078e33ff */
[----:B------:R-:W-:-:S04]  /*0930*/  LOP3.LUT R6, R6, 0xf, RZ, 0xc0, !PT ;  /* 0x0000000f06067812 */ /* 0x000fc800078ec0ff */
[C---:B------:R-:W-:Y:S01]  /*0940*/  LOP3.LUT P0, RZ, R6.reuse, 0x7, RZ, 0xc0, !PT ;  /* 0x0000000706ff7812 */ /* 0x040fe2000780c0ff */
[----:B------:R-:W-:-:S05]  /*0950*/  VIADD R7, R6, 0xffffffff ;  /* 0xffffffff06077836 */ /* 0x000fca0000000000 */
[----:B------:R-:W-:-:S13]  /*0960*/  ISETP.GE.U32.AND P1, PT, R7, 0x7, PT ;  /* 0x000000070700780c */ /* 0x000fda0003f26070 */
[----:B------:R-:W-:Y:S05]  /*0970*/  @!P1 BRA `(.L_x_3) ;  /* 0x00000000009c9947 */ /* 0x000fea0003800000 */
[----:B------:R-:W-:-:S05]  /*0980*/  IMAD R6, R4, 0x4, R5 ;  /* 0x0000000404067824 */ /* 0x000fca00078e0205 */
[----:B------:R-:W2:Y:S04]  /*0990*/  LDL.64 R14, [R6] ;  /* 0x00000000060e7983 */ /* 0x000ea80000100a00 */
[----:B------:R-:W3:Y:S04]  /*09a0*/  LDL R9, [R6+0x8] ;  /* 0x0000080006097983 */ /* 0x000ee80000100800 */
[----:B------:R-:W4:Y:S04]  /*09b0*/  LDL R8, [R6+0xc] ;  /* 0x00000c0006087983 */ /* 0x000f280000100800 */
[----:B------:R-:W5:Y:S04]  /*09c0*/  LDL R11, [R6+0x10] ;  /* 0x00001000060b7983 */ /* 0x000f680000100800 */
[----:B------:R-:W5:Y:S04]  /*09d0*/  LDL R10, [R6+0x14] ;  /* 0x00001400060a7983 */ /* 0x000f680000100800 */
[----:B------:R-:W5:Y:S04]  /*09e0*/  LDL R13, [R6+0x18] ;  /* 0x00001800060d7983 */ /* 0x000f680000100800 */
[----:B------:R-:W5:Y:S04]  /*09f0*/  LDL R12, [R6+0x1c] ;  /* 0x00001c00060c7983 */ /* 0x000f680000100800 */
[----:B------:R-:W5:Y:S01]  /*0a00*/  LDL R7, [R6+0x20] ;  /* 0x0000200006077983 */ /* 0x000f620000100800 */
[----:B------:R-:W-:Y:S01]  /*0a10*/  VIADD R4, R4, 0x8 ;  /* 0x0000000804047836 */ /* 0x000fe20000000000 */
[----:B--2---:R-:W-:Y:S01]  /*0a20*/  FSETP.GT.AND P2, PT, R14, R15, PT ;  /* 0x0000000f0e00720b */ /* 0x004fe20003f44000 */
[----:B0-----:R-:W-:-:S02]  /*0a30*/  IMAD.MOV.U32 R16, RZ, RZ, R15 ;  /* 0x000000ffff107224 */ /* 0x001fc400078e000f */
[----:B------:R-:W-:-:S10]  /*0a40*/  IMAD.MOV.U32 R17, RZ, RZ, R14 ;  /* 0x000000ffff117224 */ /* 0x000fd400078e000e */
[----:B------:R-:W-:Y:S01]  /*0a50*/  @P2 MOV R15, R14 ;  /* 0x0000000e000f2202 */ /* 0x000fe20000000f00 */
[----:B------:R-:W-:Y:S03]  /*0a60*/  @P2 STL.64 [R6], R16 ;  /* 0x0000001006002387 */ /* 0x000fe60000100a00 */
[----:B---3--:R-:W-:-:S13]  /*0a70*/  FSETP.GT.AND P1, PT, R15, R9, PT ;  /* 0x000000090f00720b */ /* 0x008fda0003f24000 */
[----:B------:R0:W-:Y:S04]  /*0a80*/  @P1 STL [R6+0x4], R9 ;  /* 0x0000040906001387 */ /* 0x0001e80000100800 */
[----:B------:R-:W-:Y:S01]  /*0a90*/  @P1 STL [R6+0x8], R15 ;  /* 0x0000080f06001387 */ /* 0x000fe20000100800 */
[----:B0-----:R-:W-:-:S05]  /*0aa0*/  @P1 IMAD.MOV.U32 R9, RZ, RZ, R15 ;  /* 0x000000ffff091224 */ /* 0x001fca00078e000f */
[----:B----4-:R-:W-:-:S13]  /*0ab0*/  FSETP.GT.AND P2, PT, R9, R8, PT ;  /* 0x000000080900720b */ /* 0x010fda0003f44000 */
[----:B------:R0:W-:Y:S02]  /*0ac0*/  @P2 STL.64 [R6+0x8], R8 ;  /* 0x0000080806002387 */ /* 0x0001e40000100a00 */
[----:B0-----:R-:W-:-:S05]  /*0ad0*/  @P2 IMAD.MOV.U32 R8, RZ, RZ, R9 ;  /* 0x000000ffff082224 */ /* 0x001fca00078e0009 */
[----:B-----5:R-:W-:-:S13]  /*0ae0*/  FSETP.GT.AND P1, PT, R8, R11, PT ;  /* 0x0000000b0800720b */ /* 0x020fda0003f24000 */
        /* <DEDUP_REMOVED lines=15> */
[----:B------:R2:W-:Y:S02]  /*0be0*/  @P1 STL [R6+0x20], R12 ;  /* 0x0000200c06001387 */ /* 0x0005e40000100800 */
.L_x_3:
[----:B------:R-:W-:Y:S05]  /*0bf0*/  @!P0 BRA `(.L_x_2) ;  /* 0x0000000000c48947 */ /* 0x000fea0003800000 */
[----:B--2---:R-:W-:-:S04]  /*0c00*/  LOP3.LUT R6, RZ, R28, RZ, 0x33, !PT ;  /* 0x0000001cff067212 */ /* 0x004fc800078e33ff */
[----:B------:R-:W-:-:S04]  /*0c10*/  LOP3.LUT R6, R6, 0xffff, RZ, 0xc0, !PT ;  /* 0x0000ffff06067812 */ /* 0x000fc800078ec0ff */
[C---:B------:R-:W-:Y:S02]  /*0c20*/  LOP3.LUT R7, R6.reuse, 0x7, RZ, 0xc0, !PT ;  /* 0x0000000706077812 */ /* 0x040fe400078ec0ff */
[----:B------:R-:W-:Y:S02]  /*0c30*/  LOP3.LUT R8, R6, 0x3, RZ, 0xc0, !PT ;  /* 0x0000000306087812 */ /* 0x000fe400078ec0ff */
[----:B------:R-:W-:Y:S02]  /*0c40*/  IADD3 R7, PT, PT, R7, -0x1, RZ ;  /* 0xffffffff07077810 */ /* 0x000fe40007ffe0ff */
[----:B------:R-:W-:Y:S02]  /*0c50*/  ISETP.NE.AND P0, PT, R8, RZ, PT ;  /* 0x000000ff0800720c */ /* 0x000fe40003f05270 */
[----:B------:R-:W-:-:S13]  /*0c60*/  ISETP.GE.U32.AND P1, PT, R7, 0x3, PT ;  /* 0x000000030700780c */ /* 0x000fda0003f26070 */
[----:B------:R-:W-:Y:S05]  /*0c70*/  @!P1 BRA `(.L_x_4) ;  /* 0x0000000000549947 */ /* 0x000fea0003800000 */
[----:B------:R-:W-:-:S05]  /*0c80*/  IMAD R12, R4, 0x4, R5 ;  /* 0x00000004040c7824 */ /* 0x000fca00078e0205 */
[----:B------:R-:W2:Y:S04]  /*0c90*/  LDL.64 R10, [R12] ;  /* 0x000000000c0a7983 */ /* 0x000ea80000100a00 */
[----:B------:R-:W3:Y:S04]  /*0ca0*/  LDL R7, [R12+0x8] ;  /* 0x000008000c077983 */ /* 0x000ee80000100800 */
[----:B------:R-:W4:Y:S04]  /*0cb0*/  LDL R6, [R12+0xc] ;  /* 0x00000c000c067983 */ /* 0x000f280000100800 */
[----:B------:R-:W5:Y:S01]  /*0cc0*/  LDL R9, [R12+0x10] ;  /* 0x000010000c097983 */ /* 0x000f620000100800 */
[----:B------:R-:W-:Y:S01]  /*0cd0*/  VIADD R4, R4, 0x4 ;  /* 0x0000000404047836 */ /* 0x000fe20000000000 */
[----:B--2---:R-:W-:Y:S01]  /*0ce0*/  FSETP.GT.AND P2, PT, R10, R11, PT ;  /* 0x0000000b0a00720b */ /* 0x004fe20003f44000 */
[----:B------:R-:W-:-:S02]  /*0cf0*/  IMAD.MOV.U32 R14, RZ, RZ, R11 ;  /* 0x000000ffff0e7224 */ /* 0x000fc400078e000b */
[----:B------:R-:W-:-:S10]  /*0d00*/  IMAD.MOV.U32 R15, RZ, RZ, R10 ;  /* 0x000000ffff0f7224 */ /* 0x000fd400078e000a */
[----:B------:R-:W-:Y:S01]  /*0d10*/  @P2 IMAD.MOV.U32 R11, RZ, RZ, R10 ;  /* 0x000000ffff0b2224 */ /* 0x000fe200078e000a */
[----:B------:R-:W-:Y:S04]  /*0d20*/  @P2 STL.64 [R12], R14 ;  /* 0x0000000e0c002387 */ /* 0x000fe80000100a00 */
[----:B---3--:R-:W-:-:S13]  /*0d30*/  FSETP.GT.AND P1, PT, R11, R7, PT ;  /* 0x000000070b00720b */ /* 0x008fda0003f24000 */
[----:B------:R2:W-:Y:S04]  /*0d40*/  @P1 STL [R12+0x4], R7 ;  /* 0x000004070c001387 */ /* 0x0005e80000100800 */
[----:B------:R-:W-:Y:S01]  /*0d50*/  @P1 STL [R12+0x8], R11 ;  /* 0x0000080b0c001387 */ /* 0x000fe20000100800 */
[----:B--2---:R-:W-:-:S05]  /*0d60*/  @P1 IMAD.MOV.U32 R7, RZ, RZ, R11 ;  /* 0x000000ffff071224 */ /* 0x004fca00078e000b */
[----:B----4-:R-:W-:-:S13]  /*0d70*/  FSETP.GT.AND P2, PT, R7, R6, PT ;  /* 0x000000060700720b */ /* 0x010fda0003f44000 */
[----:B------:R2:W-:Y:S02]  /*0d80*/  @P2 STL.64 [R12+0x8], R6 ;  /* 0x000008060c002387 */ /* 0x0005e40000100a00 */
[----:B--2---:R-:W-:-:S05]  /*0d90*/  @P2 IMAD.MOV.U32 R6, RZ, RZ, R7 ;  /* 0x000000ffff062224 */ /* 0x004fca00078e0007 */
[----:B-----5:R-:W-:-:S13]  /*0da0*/  FSETP.GT.AND P1, PT, R6, R9, PT ;  /* 0x000000090600720b */ /* 0x020fda0003f24000 */
[----:B------:R2:W-:Y:S04]  /*0db0*/  @P1 STL [R12+0xc], R9 ;  /* 0x00000c090c001387 */ /* 0x0005e80000100800 */
[----:B------:R2:W-:Y:S02]  /*0dc0*/  @P1 STL [R12+0x10], R6 ;  /* 0x000010060c001387 */ /* 0x0005e40000100800 */
.L_x_4:
[----:B------:R-:W-:Y:S05]  /*0dd0*/  @!P0 BRA `(.L_x_2) ;  /* 0x00000000004c8947 */ /* 0x000fea0003800000 */
[----:B------:R-:W-:-:S05]  /*0de0*/  LEA R4, R4, R5, 0x2 ;  /* 0x0000000504047211 */ /* 0x000fca00078e10ff */
[----:B--2---:R-:W2:Y:S01]  /*0df0*/  LDL.64 R6, [R4] ;  /* 0x0000000004067983 */ /* 0x004ea20000100a00 */
[----:B------:R-:W-:Y:S02]  /*0e00*/  ISETP.NE.AND P1, PT, R8, 0x1, PT ;  /* 0x000000010800780c */ /* 0x000fe40003f25270 */
[----:B--2---:R-:W-:Y:S01]  /*0e10*/  FSETP.GT.AND P0, PT, R6, R7, PT ;  /* 0x000000070600720b */ /* 0x004fe20003f04000 */
[----:B------:R-:W-:Y:S02]  /*0e20*/  IMAD.MOV.U32 R10, RZ, RZ, R7 ;  /* 0x000000ffff0a7224 */ /* 0x000fe400078e0007 */
[----:B------:R-:W-:-:S10]  /*0e30*/  IMAD.MOV.U32 R11, RZ, RZ, R6 ;  /* 0x000000ffff0b7224 */ /* 0x000fd400078e0006 */
[----:B------:R3:W-:Y:S01]  /*0e40*/  @P0 STL.64 [R4], R10 ;  /* 0x0000000a04000387 */ /* 0x0007e20000100a00 */
[----:B------:R-:W-:Y:S01]  /*0e50*/  @P0 IMAD.MOV.U32 R7, RZ, RZ, R6 ;  /* 0x000000ffff070224 */ /* 0x000fe200078e0006 */
[----:B------:R-:W-:Y:S06]  /*0e60*/  @!P1 BRA `(.L_x_2) ;  /* 0x0000000000289947 */ /* 0x000fec0003800000 */
[----:B------:R-:W2:Y:S01]  /*0e70*/  LDL R9, [R4+0x8] ;  /* 0x0000080004097983 */ /* 0x000ea20000100800 */
[----:B------:R-:W-:Y:S02]  /*0e80*/  ISETP.NE.AND P1, PT, R8, 0x2, PT ;  /* 0x000000020800780c */ /* 0x000fe40003f25270 */
[----:B--2---:R-:W-:-:S13]  /*0e90*/  FSETP.GT.AND P0, PT, R7, R9, PT ;  /* 0x000000090700720b */ /* 0x004fda0003f04000 */
[----:B------:R-:W-:Y:S04]  /*0ea0*/  @P0 STL [R4+0x8], R7 ;  /* 0x0000080704000387 */ /* 0x000fe80000100800 */
[----:B------:R2:W-:Y:S02]  /*0eb0*/  @P0 STL [R4+0x4], R9 ;  /* 0x0000040904000387 */ /* 0x0005e40000100800 */
[----:B--2---:R-:W-:Y:S01]  /*0ec0*/  @P0 IMAD.MOV.U32 R9, RZ, RZ, R7 ;  /* 0x000000ffff090224 */ /* 0x004fe200078e0007 */
[----:B------:R-:W-:Y:S06]  /*0ed0*/  @!P1 BRA `(.L_x_2) ;  /* 0x00000000000c9947 */ /* 0x000fec0003800000 */
[----:B------:R-:W2:Y:S02]  /*0ee0*/  LDL R8, [R4+0xc] ;  /* 0x00000c0004087983 */ /* 0x000ea40000100800 */
[----:B--2---:R-:W-:-:S13]  /*0ef0*/  FSETP.GT.AND P0, PT, R9, R8, PT ;  /* 0x000000080900720b */ /* 0x004fda0003f04000 */
[----:B------:R4:W-:Y:S02]  /*0f00*/  @P0 STL.64 [R4+0x8], R8 ;  /* 0x0000080804000387 */ /* 0x0009e40000100a00 */
.L_x_2:
[----:B------:R-:W-:Y:S01]  /*0f10*/  VIADD R29, R29, 0x1 ;  /* 0x000000011d1d7836 */ /* 0x000fe20000000000 */
[----:B------:R-:W-:Y:S01]  /*0f20*/  UIADD3 UR5, UPT, UPT, UR5, -0x1, URZ ;  /* 0xffffffff05057890 */ /* 0x000fe2000fffe0ff */
[----:B------:R-:W-:Y:S01]  /*0f30*/  VIADD R28, R28, 0x1 ;  /* 0x000000011c1c7836 */ /* 0x000fe20000000000 */
[----:B------:R-:W-:Y:S10]  /*0f40*/  BRA.U UP1, `(.L_x_5) ;  /* 0xfffffff501107547 */ /* 0x000ff4000b83ffff */
[----:B--234-:R-:W2:Y:S04]  /*0f50*/  LDL.128 R4, [R1] ;  /* 0x0000000001047983 */ /* 0x01cea80000100c00 */
[----:B------:R-:W3:Y:S04]  /*0f60*/  LDL.128 R24, [R1+0x10] ;  /* 0x0000100001187983 */ /* 0x000ee80000100c00 */
[----:B0-----:R-:W4:Y:S04]  /*0f70*/  LDL.128 R20, [R1+0x20] ;  /* 0x0000200001147983 */ /* 0x001f280000100c00 */
[----:B------:R-:W5:Y:S04]  /*0f80*/  LDL.128 R16, [R1+0x30] ;  /* 0x0000300001107983 */ /* 0x000f680000100c00 */
[----:B------:R-:W5:Y:S04]  /*0f90*/  LDL.128 R12, [R1+0x40] ;  /* 0x00004000010c7983 */ /* 0x000f680000100c00 */
[----:B------:R-:W5:Y:S04]  /*0fa0*/  LDL.128 R8, [R1+0x50] ;  /* 0x0000500001087983 */ /* 0x000f680000100c00 */
[----:B--2---:R-:W-:Y:S04]  /*0fb0*/  STG.E desc[UR8][R2.64], R4 ;  /* 0x0000000402007986 */ /* 0x004fe8000c101908 */
[----:B------:R-:W-:Y:S04]  /*0fc0*/  STG.E desc[UR8][R2.64+0x4], R5 ;  /* 0x0000040502007986 */ /* 0x000fe8000c101908 */
[----:B------:R-:W-:Y:S04]  /*0fd0*/  STG.E desc[UR8][R2.64+0x8], R6 ;  /* 0x0000080602007986 */ /* 0x000fe8000c101908 */
[----:B------:R0:W-:Y:S04]  /*0fe0*/  STG.E desc[UR8][R2.64+0xc], R7 ;  /* 0x00000c0702007986 */ /* 0x0001e8000c101908 */
[----:B---3--:R-:W-:Y:S04]  /*0ff0*/  STG.E desc[UR8][R2.64+0x10], R24 ;  /* 0x0000101802007986 */ /* 0x008fe8000c101908 */
[----:B------:R-:W-:Y:S04]  /*1000*/  STG.E desc[UR8][R2.64+0x14], R25 ;  /* 0x0000141902007986 */ /* 0x000fe8000c101908 */
[----:B------:R-:W-:Y:S04]  /*1010*/  STG.E desc[UR8][R2.64+0x18], R26 ;  /* 0x0000181a02007986 */ /* 0x000fe8000c101908 */
[----:B------:R2:W-:Y:S04]  /*1020*/  STG.E desc[UR8][R2.64+0x1c], R27 ;  /* 0x00001c1b02007986 */ /* 0x0005e8000c101908 */
[----:B0-----:R-:W3:Y:S04]  /*1030*/  LDL.128 R4, [R1+0x60] ;  /* 0x0000600001047983 */ /* 0x001ee80000100c00 */
[----:B--2---:R-:W2:Y:S04]  /*1040*/  LDL.128 R24, [R1+0x70] ;  /* 0x0000700001187983 */ /* 0x004ea80000100c00 */
[----:B----4-:R-:W-:Y:S04]  /*1050*/  STG.E desc[UR8][R2.64+0x20], R20 ;  /* 0x0000201402007986 */ /* 0x010fe8000c101908 */
[----:B------:R-:W-:Y:S04]  /*1060*/  STG.E desc[UR8][R2.64+0x24], R21 ;  /* 0x0000241502007986 */ /* 0x000fe8000c101908 */
[----:B------:R-:W-:Y:S04]  /*1070*/  STG.E desc[UR8][R2.64+0x28], R22 ;  /* 0x0000281602007986 */ /* 0x000fe8000c101908 */
[----:B------:R-:W-:Y:S04]  /*1080*/  STG.E desc[UR8][R2.64+0x2c], R23 ;  /* 0x00002c1702007986 */ /* 0x000fe8000c101908 */
[----:B-----5:R-:W-:Y:S04]  /*1090*/  STG.E desc[UR8][R2.64+0x30], R16 ;  /* 0x0000301002007986 */ /* 0x020fe8000c101908 */
[----:B------:R-:W-:Y:S04]  /*10a0*/  STG.E desc[UR8][R2.64+0x34], R17 ;  /* 0x0000341102007986 */ /* 0x000fe8000c101908 */
        /* <DEDUP_REMOVED lines=10> */
[----:B---3--:R-:W-:Y:S04]  /*1150*/  STG.E desc[UR8][R2.64+0x60], R4 ;  /* 0x0000600402007986 */ /* 0x008fe8000c101908 */
[----:B------:R-:W-:Y:S04]  /*1160*/  STG.E desc[UR8][R2.64+0x64], R5 ;  /* 0x0000640502007986 */ /* 0x000fe8000c101908 */
[----:B------:R-:W-:Y:S04]  /*1170*/  STG.E desc[UR8][R2.64+0x68], R6 ;  /* 0x0000680602007986 */ /* 0x000fe8000c101908 */
[----:B------:R-:W-:Y:S04]  /*1180*/  STG.E desc[UR8][R2.64+0x6c], R7 ;  /* 0x00006c0702007986 */ /* 0x000fe8000c101908 */
[----:B--2---:R-:W-:Y:S04]  /*1190*/  STG.E desc[UR8][R2.64+0x70], R24 ;  /* 0x0000701802007986 */ /* 0x004fe8000c101908 */
[----:B------:R-:W-:Y:S04]  /*11a0*/  STG.E desc[UR8][R2.64+0x74], R25 ;  /* 0x0000741902007986 */ /* 0x000fe8000c101908 */
[----:B------:R-:W-:Y:S04]  /*11b0*/  STG.E desc[UR8][R2.64+0x78], R26 ;  /* 0x0000781a02007986 */ /* 0x000fe8000c101908 */
[----:B------:R-:W-:Y:S01]  /*11c0*/  STG.E desc[UR8][R2.64+0x7c], R27 ;  /* 0x00007c1b02007986 */ /* 0x000fe2000c101908 */
[----:B------:R-:W-:Y:S05]  /*11d0*/  EXIT ;  /* 0x000000000000794d */ /* 0x000fea0003800000 */
.L_x_6:
[----:B------:R-:W-:-:S00]  /*11e0*/  BRA `(.L_x_6) ;  /* 0xfffffffc00fc7947 */ /* 0x000fc0000383ffff */
[----:B------:R-:W-:-:S00]  /*11f0*/  NOP ;  /* 0x0000000000007918 */ /* 0x000fc00000000000 */
        /* <DEDUP_REMOVED lines=8> */
.L_x_7:


//--------------------- .nv.shared.reserved.0     --------------------------
	.section	.nv.shared.reserved.0,"aw",@nobits
	.weak		__nv_reservedSMEM_offset_0_alias
	.size		__nv_reservedSMEM_offset_0_alias, 0, 64
	.other		__nv_reservedSMEM_offset_0_alias,@"STO_CUDA_RESERVED_SHARED STV_DEFAULT"
__nv_reservedSMEM_offset_0_alias:
	.zero		0
	.zero		64


//--------------------- .nv.constant0._Z24bubbleSortSubarraysLocalPfi --------------------------
	.section	.nv.constant0._Z24bubbleSortSubarraysLocalPfi,"a",@progbits
	.sectionflags	@""
	.align	4
.nv.constant0._Z24bubbleSortSubarraysLocalPfi:
	.zero		908


//--------------------- SYMBOLS --------------------------

	.type		.nv.reservedSmem.offset0,@object
	.size		.nv.reservedSmem.offset0,0x4
